	.headerflags	@"EF_CUDA_TEXMODE_UNIFIED EF_CUDA_64BIT_ADDRESS EF_CUDA_ACCELERATORS EF_CUDA_SM90 EF_CUDA_VIRTUAL_SM(EF_CUDA_SM90)"
	.elftype	@"ET_EXEC"


//--------------------- .nv.info                  --------------------------
	.section	.nv.info,"",@"SHT_CUDA_INFO"
	.align	4


	//----- nvinfo : EIATTR_REGCOUNT
	.align		4
        /*0000*/ 	.byte	0x04, 0x2f
        /*0002*/ 	.short	(.L_3 - .L_2)
	.align		4
.L_2:
        /*0004*/ 	.word	index@(triton_poi_fused__native_batch_norm_legit_no_training_convolution_leaky_relu_0)
        /*0008*/ 	.word	0x00000017


	//----- nvinfo : EIATTR_MIN_STACK_SIZE
	.align		4
.L_3:
        /*000c*/ 	.byte	0x04, 0x12
        /*000e*/ 	.short	(.L_5 - .L_4)
	.align		4
.L_4:
        /*0010*/ 	.word	index@(triton_poi_fused__native_batch_norm_legit_no_training_convolution_leaky_relu_0)
        /*0014*/ 	.word	0x00000000


	//----- nvinfo : EIATTR_FRAME_SIZE
	.align		4
.L_5:
        /*0018*/ 	.byte	0x04, 0x11
        /*001a*/ 	.short	(.L_7 - .L_6)
	.align		4
.L_6:
        /*001c*/ 	.word	index@(triton_poi_fused__native_batch_norm_legit_no_training_convolution_leaky_relu_0)
        /*0020*/ 	.word	0x00000000


	//----- nvinfo : EIATTR_MIN_STACK_SIZE
	.align		4
.L_7:
        /*0024*/ 	.byte	0x04, 0x12
        /*0026*/ 	.short	(.L_9 - .L_8)
	.align		4
.L_8:
        /*0028*/ 	.word	index@(triton_poi_fused__native_batch_norm_legit_no_training_convolution_leaky_relu_0)
        /*002c*/ 	.word	0x00000000
.L_9:


//--------------------- .nv.info.triton_poi_fused__native_batch_norm_legit_no_training_convolution_leaky_relu_0 --------------------------
	.section	.nv.info.triton_poi_fused__native_batch_norm_legit_no_training_convolution_leaky_relu_0,"",@"SHT_CUDA_INFO"
	.sectionflags	@""
	.align	4


	//----- nvinfo : EIATTR_CUDA_API_VERSION
	.align		4
        /*0000*/ 	.byte	0x04, 0x37
        /*0002*/ 	.short	(.L_11 - .L_10)
.L_10:
        /*0004*/ 	.word	0x0000007c


	//----- nvinfo : EIATTR_KPARAM_INFO
	.align		4
.L_11:
        /*0008*/ 	.byte	0x04, 0x17
        /*000a*/ 	.short	(.L_13 - .L_12)
.L_12:
        /*000c*/ 	.word	0x00000000
        /*0010*/ 	.short	0x0007
        /*0012*/ 	.short	0x0038
        /*0014*/ 	.byte	0x00, 0xf0, 0x11, 0x00


	//----- nvinfo : EIATTR_KPARAM_INFO
	.align		4
.L_13:
        /*0018*/ 	.byte	0x04, 0x17
        /*001a*/ 	.short	(.L_15 - .L_14)
.L_14:
        /*001c*/ 	.word	0x00000000
        /*0020*/ 	.short	0x0006
        /*0022*/ 	.short	0x0030
        /*0024*/ 	.byte	0x00, 0xf4, 0x21, 0x00


	//----- nvinfo : EIATTR_KPARAM_INFO
	.align		4
.L_15:
        /*0028*/ 	.byte	0x04, 0x17
        /*002a*/ 	.short	(.L_17 - .L_16)
.L_16:
        /*002c*/ 	.word	0x00000000
        /*0030*/ 	.short	0x0005
        /*0032*/ 	.short	0x0028
        /*0034*/ 	.byte	0x00, 0xf4, 0x21, 0x00


	//----- nvinfo : EIATTR_KPARAM_INFO
	.align		4
.L_17:
        /*0038*/ 	.byte	0x04, 0x17
        /*003a*/ 	.short	(.L_19 - .L_18)
.L_18:
        /*003c*/ 	.word	0x00000000
        /*0040*/ 	.short	0x0004
        /*0042*/ 	.short	0x0020
        /*0044*/ 	.byte	0x00, 0xf4, 0x21, 0x00


	//----- nvinfo : EIATTR_KPARAM_INFO
	.align		4
.L_19:
        /*0048*/ 	.byte	0x04, 0x17
        /*004a*/ 	.short	(.L_21 - .L_20)
.L_20:
        /*004c*/ 	.word	0x00000000
        /*0050*/ 	.short	0x0003
        /*0052*/ 	.short	0x0018
        /*0054*/ 	.byte	0x00, 0xf4, 0x21, 0x00


	//----- nvinfo : EIATTR_KPARAM_INFO
	.align		4
.L_21:
        /*0058*/ 	.byte	0x04, 0x17
        /*005a*/ 	.short	(.L_23 - .L_22)
.L_22:
        /*005c*/ 	.word	0x00000000
        /*0060*/ 	.short	0x0002
        /*0062*/ 	.short	0x0010
        /*0064*/ 	.byte	0x00, 0xf4, 0x21, 0x00


	//----- nvinfo : EIATTR_KPARAM_INFO
	.align		4
.L_23:
        /*0068*/ 	.byte	0x04, 0x17
        /*006a*/ 	.short	(.L_25 - .L_24)
.L_24:
        /*006c*/ 	.word	0x00000000
        /*0070*/ 	.short	0x0001
        /*0072*/ 	.short	0x0008
        /*0074*/ 	.byte	0x00, 0xf4, 0x21, 0x00


	//----- nvinfo : EIATTR_KPARAM_INFO
	.align		4
.L_25:
        /*0078*/ 	.byte	0x04, 0x17
        /*007a*/ 	.short	(.L_27 - .L_26)
.L_26:
        /*007c*/ 	.word	0x00000000
        /*0080*/ 	.short	0x0000
        /*0082*/ 	.short	0x0000
        /*0084*/ 	.byte	0x00, 0xf4, 0x21, 0x00


	//----- nvinfo : EIATTR_SPARSE_MMA_MASK
	.align		4
.L_27:
        /*0088*/ 	.byte	0x03, 0x50
        /*008a*/ 	.short	0x0000


	//----- nvinfo : EIATTR_MAXREG_COUNT
	.align		4
        /*008c*/ 	.byte	0x03, 0x1b
        /*008e*/ 	.short	0x00ff


	//----- nvinfo : EIATTR_EXIT_INSTR_OFFSETS
	.align		4
        /*0090*/ 	.byte	0x04, 0x1c
        /*0092*/ 	.short	(.L_29 - .L_28)


	//   ....[0]....
.L_28:
        /*0094*/ 	.word	0x00000390


	//   ....[1]....
        /*0098*/ 	.word	0x000003b0


	//----- nvinfo : EIATTR_REQNTID
	.align		4
.L_29:
        /*009c*/ 	.byte	0x04, 0x10
        /*009e*/ 	.short	(.L_31 - .L_30)
.L_30:
        /*00a0*/ 	.word	0x00000020
        /*00a4*/ 	.word	0x00000001
        /*00a8*/ 	.word	0x00000001


	//----- nvinfo : EIATTR_CBANK_PARAM_SIZE
	.align		4
.L_31:
        /*00ac*/ 	.byte	0x03, 0x19
        /*00ae*/ 	.short	0x003c


	//----- nvinfo : EIATTR_PARAM_CBANK
	.align		4
        /*00b0*/ 	.byte	0x04, 0x0a
        /*00b2*/ 	.short	(.L_33 - .L_32)
	.align		4
.L_32:
        /*00b4*/ 	.word	index@(.nv.constant0.triton_poi_fused__native_batch_norm_legit_no_training_convolution_leaky_relu_0)
        /*00b8*/ 	.short	0x0210
        /*00ba*/ 	.short	0x003c


	//----- nvinfo : EIATTR_SW_WAR
	.align		4
.L_33:
        /*00bc*/ 	.byte	0x04, 0x36
        /*00be*/ 	.short	(.L_35 - .L_34)
.L_34:
        /*00c0*/ 	.word	0x00000008
.L_35:


//--------------------- .nv.callgraph             --------------------------
	.section	.nv.callgraph,"",@"SHT_CUDA_CALLGRAPH"
	.align	4
	.sectionentsize	8
	.align		4
        /*0000*/ 	.word	0x00000000
	.align		4
        /*0004*/ 	.word	0xffffffff
	.align		4
        /*0008*/ 	.word	0x00000000
	.align		4
        /*000c*/ 	.word	0xfffffffe
	.align		4
        /*0010*/ 	.word	0x00000000
	.align		4
        /*0014*/ 	.word	0xfffffffd
	.align		4
        /*0018*/ 	.word	0x00000000
	.align		4
        /*001c*/ 	.word	0xfffffffc


//--------------------- .nv.constant4             --------------------------
	.section	.nv.constant4,"a",@progbits
	.align	8
	.align		8
.nv.constant4:
        /*0000*/ 	.dword	_$_str
	.align		8
        /*0008*/ 	.dword	_$_str_$_2


//--------------------- .text.triton_poi_fused__native_batch_norm_legit_no_training_convolution_leaky_relu_0 --------------------------
	.section	.text.triton_poi_fused__native_batch_norm_legit_no_training_convolution_leaky_relu_0,"ax",@progbits
	.align	128
        .global         triton_poi_fused__native_batch_norm_legit_no_training_convolution_leaky_relu_0
        .type           triton_poi_fused__native_batch_norm_legit_no_training_convolution_leaky_relu_0,@function
        .size           triton_poi_fused__native_batch_norm_legit_no_training_convolution_leaky_relu_0,(.L_x_1 - triton_poi_fused__native_batch_norm_legit_no_training_convolution_leaky_relu_0)
        .other          triton_poi_fused__native_batch_norm_legit_no_training_convolution_leaky_relu_0,@"STO_CUDA_ENTRY STV_DEFAULT"
triton_poi_fused__native_batch_norm_legit_no_training_convolution_leaky_relu_0:
.text.triton_poi_fused__native_batch_norm_legit_no_training_convolution_leaky_relu_0:
[----:B------:R-:W0:Y:S01]  /*0000*/  LDC R1, c[0x0][0x28] ;  /* 0x00000a00ff017b82 */ /* 0x000e220000000800 */
[----:B------:R-:W1:Y:S07]  /*0010*/  S2R R20, SR_TID.X ;  /* 0x0000000000147919 */ /* 0x000e6e0000002100 */
[----:B------:R-:W2:Y:S01]  /*0020*/  LDC.64 R6, c[0x0][0x230] ;  /* 0x00008c00ff067b82 */ /* 0x000ea20000000a00 */
[----:B------:R-:W-:Y:S01]  /*0030*/  HFMA2.MMA R16, -RZ, RZ, 0, 0 ;  /* 0x00000000ff107435 */ /* 0x000fe200000001ff */
[----:B------:R-:W-:Y:S01]  /*0040*/  ULDC.64 UR4, c[0x0][0x208] ;  /* 0x0000820000047ab9 */ /* 0x000fe20000000a00 */
[----:B------:R-:W3:Y:S05]  /*0050*/  S2R R15, SR_CTAID.X ;  /* 0x00000000000f7919 */ /* 0x000eea0000002500 */
[----:B------:R-:W4:Y:S08]  /*0060*/  LDC.64 R4, c[0x0][0x220] ;  /* 0x00008800ff047b82 */ /* 0x000f300000000a00 */
[----:B------:R-:W5:Y:S08]  /*0070*/  LDC.64 R8, c[0x0][0x228] ;  /* 0x00008a00ff087b82 */ /* 0x000f700000000a00 */
[----:B------:R-:W5:Y:S01]  /*0080*/  LDC.64 R10, c[0x0][0x238] ;  /* 0x00008e00ff0a7b82 */ /* 0x000f620000000a00 */
[----:B-1----:R-:W-:-:S07]  /*0090*/  LOP3.LUT R0, R20, 0xf, RZ, 0xc0, !PT ;  /* 0x0000000f14007812 */ /* 0x002fce00078ec0ff */
[----:B------:R-:W1:Y:S01]  /*00a0*/  LDC.64 R12, c[0x0][0x240] ;  /* 0x00009000ff0c7b82 */ /* 0x000e620000000a00 */
[----:B---3--:R-:W-:-:S04]  /*00b0*/  LEA R15, R15, R0, 0x4 ;  /* 0x000000000f0f7211 */ /* 0x008fc800078e20ff */
[----:B------:R-:W-:Y:S02]  /*00c0*/  SHF.R.S32.HI R0, RZ, 0x1f, R15 ;  /* 0x0000001fff007819 */ /* 0x000fe4000001140f */
[----:B------:R-:W-:Y:S02]  /*00d0*/  ISETP.GE.AND P0, PT, R15, 0x10, PT ;  /* 0x000000100f00780c */ /* 0x000fe40003f06270 */
[----:B------:R-:W-:-:S04]  /*00e0*/  LEA.HI R0, R0, R15, RZ, 0x2 ;  /* 0x0000000f00007211 */ /* 0x000fc800078f10ff */
[----:B------:R-:W-:-:S04]  /*00f0*/  LOP3.LUT R2, R0, 0xfffffffc, RZ, 0xc0, !PT ;  /* 0xfffffffc00027812 */ /* 0x000fc800078ec0ff */
[----:B------:R-:W-:Y:S02]  /*0100*/  IADD3 R19, R15, -R2, RZ ;  /* 0x800000020f137210 */ /* 0x000fe40007ffe0ff */
[----:B------:R-:W3:Y:S03]  /*0110*/  LDC.64 R2, c[0x0][0x210] ;  /* 0x00008400ff027b82 */ /* 0x000ee60000000a00 */
[----:B--2---:R-:W-:-:S05]  /*0120*/  IMAD.WIDE R6, R19, 0x4, R6 ;  /* 0x0000000413067825 */ /* 0x004fca00078e0206 */
[----:B------:R5:W2:Y:S01]  /*0130*/  @!P0 LDG.E.EL R16, desc[UR4][R6.64] ;  /* 0x0000000406108981 */ /* 0x000aa2000c2e1900 */
[----:B------:R-:W-:Y:S01]  /*0140*/  SHF.R.S32.HI R17, RZ, 0x2, R0 ;  /* 0x00000002ff117819 */ /* 0x000fe20000011400 */
[----:B------:R-:W-:Y:S01]  /*0150*/  HFMA2.MMA R0, -RZ, RZ, 0, 0 ;  /* 0x00000000ff007435 */ /* 0x000fe200000001ff */
[----:B------:R-:W-:-:S03]  /*0160*/  MOV R14, RZ ;  /* 0x000000ff000e7202 */ /* 0x000fc60000000f00 */
[----:B----4-:R-:W-:Y:S01]  /*0170*/  IMAD.WIDE R4, R17, 0x4, R4 ;  /* 0x0000000411047825 */ /* 0x010fe200078e0204 */
[----:B------:R-:W-:-:S03]  /*0180*/  MOV R17, RZ ;  /* 0x000000ff00117202 */ /* 0x000fc60000000f00 */
[----:B-----5:R-:W-:-:S03]  /*0190*/  IMAD.WIDE R6, R19, 0x4, R8 ;  /* 0x0000000413067825 */ /* 0x020fc600078e0208 */
[----:B------:R4:W5:Y:S01]  /*01a0*/  @!P0 LDG.E.EL R17, desc[UR4][R4.64] ;  /* 0x0000000404118981 */ /* 0x000962000c2e1900 */
[----:B---3--:R-:W-:-:S03]  /*01b0*/  IMAD.WIDE R2, R15, 0x4, R2 ;  /* 0x000000040f027825 */ /* 0x008fc600078e0202 */
[----:B------:R-:W3:Y:S04]  /*01c0*/  @!P0 LDG.E.EL R14, desc[UR4][R6.64] ;  /* 0x00000004060e8981 */ /* 0x000ee8000c2e1900 */
[----:B------:R-:W5:Y:S01]  /*01d0*/  @!P0 LDG.E R0, desc[UR4][R2.64] ;  /* 0x0000000402008981 */ /* 0x000f62000c1e1900 */
[----:B0-----:R-:W-:-:S04]  /*01e0*/  IMAD.WIDE R8, R19, 0x4, R10 ;  /* 0x0000000413087825 */ /* 0x001fc800078e020a */
[----:B-1----:R-:W-:Y:S01]  /*01f0*/  IMAD.WIDE R10, R19, 0x4, R12 ;  /* 0x00000004130a7825 */ /* 0x002fe200078e020c */
[----:B------:R-:W-:-:S06]  /*0200*/  CS2R R12, SRZ ;  /* 0x00000000000c7805 */ /* 0x000fcc000001ff00 */
[----:B------:R-:W3:Y:S04]  /*0210*/  @!P0 LDG.E.EL R12, desc[UR4][R8.64] ;  /* 0x00000004080c8981 */ /* 0x000ee8000c2e1900 */
[----:B------:R-:W3:Y:S01]  /*0220*/  @!P0 LDG.E.EL R13, desc[UR4][R10.64] ;  /* 0x000000040a0d8981 */ /* 0x000ee2000c2e1900 */
[----:B----4-:R-:W-:Y:S01]  /*0230*/  HFMA2.MMA R5, -RZ, RZ, 1.625, 0 ;  /* 0x3e800000ff057435 */ /* 0x010fe200000001ff */
[----:B--2---:R-:W-:-:S04]  /*0240*/  FADD R16, R16, 9.9999997473787516356e-06 ;  /* 0x3727c5ac10107421 */ /* 0x004fc80000000000 */
[----:B------:R-:W0:Y:S02]  /*0250*/  MUFU.SQRT R18, R16 ;  /* 0x0000001000127308 */ /* 0x000e240000002000 */
[C---:B0-----:R-:W-:Y:S02]  /*0260*/  FSETP.GT.AND P0, PT, R18.reuse, 8.50705917302346158658e+37, PT ;  /* 0x7e8000001200780b */ /* 0x041fe40003f04000 */
[----:B------:R-:W-:-:S11]  /*0270*/  FSETP.GEU.AND P1, PT, R18, 1.175494350822287508e-38, PT ;  /* 0x008000001200780b */ /* 0x000fd60003f2e000 */
[----:B------:R-:W-:-:S04]  /*0280*/  @P0 FMUL R18, R18, 0.25 ;  /* 0x3e80000012120820 */ /* 0x000fc80000400000 */
[----:B------:R-:W-:-:S06]  /*0290*/  @!P1 FMUL R18, R18, 16777216 ;  /* 0x4b80000012129820 */ /* 0x000fcc0000400000 */
[----:B------:R-:W0:Y:S01]  /*02a0*/  MUFU.RCP R18, R18 ;  /* 0x0000001200127308 */ /* 0x000e220000001000 */
[----:B------:R-:W-:Y:S01]  /*02b0*/  FSEL R5, R5, 1, P0 ;  /* 0x3f80000005057808 */ /* 0x000fe20000000000 */
[----:B-----5:R-:W-:-:S04]  /*02c0*/  FADD R17, R17, R0 ;  /* 0x0000000011117221 */ /* 0x020fc80000000000 */
[----:B------:R-:W-:Y:S01]  /*02d0*/  @!P1 FMUL R5, R5, 16777216 ;  /* 0x4b80000005059820 */ /* 0x000fe20000400000 */
[----:B---3--:R-:W-:Y:S01]  /*02e0*/  FADD R14, R17, -R14 ;  /* 0x8000000e110e7221 */ /* 0x008fe20000000000 */
[----:B------:R-:W-:Y:S02]  /*02f0*/  LOP3.LUT P0, RZ, R20, 0x10, RZ, 0xc0, !PT ;  /* 0x0000001014ff7812 */ /* 0x000fe4000780c0ff */
[----:B0-----:R-:W-:Y:S02]  /*0300*/  FMUL R7, R18, R5 ;  /* 0x0000000512077220 */ /* 0x001fe40000400000 */
[----:B------:R-:W0:Y:S02]  /*0310*/  LDC.64 R4, c[0x0][0x218] ;  /* 0x00008600ff047b82 */ /* 0x000e240000000a00 */
[----:B------:R-:W-:Y:S01]  /*0320*/  FMUL R14, R14, R7 ;  /* 0x000000070e0e7220 */ /* 0x000fe20000400000 */
[----:B------:R-:W-:-:S03]  /*0330*/  ISETP.LT.AND P0, PT, R15, 0x10, !P0 ;  /* 0x000000100f00780c */ /* 0x000fc60004701270 */
[----:B------:R-:W-:-:S05]  /*0340*/  FFMA R13, R14, R12, R13 ;  /* 0x0000000c0e0d7223 */ /* 0x000fca000000000d */
[----:B------:R-:W-:-:S05]  /*0350*/  FSETP.GT.AND P1, PT, R13, RZ, PT ;  /* 0x000000ff0d00720b */ /* 0x000fca0003f24000 */
[----:B------:R1:W-:Y:S01]  /*0360*/  @P0 STG.E desc[UR4][R2.64], R17 ;  /* 0x0000001102000986 */ /* 0x0003e2000c101904 */
[----:B0-----:R-:W-:-:S07]  /*0370*/  IMAD.WIDE R4, R15, 0x4, R4 ;  /* 0x000000040f047825 */ /* 0x001fce00078e0204 */
[----:B------:R-:W-:Y:S01]  /*0380*/  @!P1 FMUL R13, R13, 0.0099999997764825820923 ;  /* 0x3c23d70a0d0d9820 */ /* 0x000fe20000400000 */
[----:B------:R-:W-:Y:S06]  /*0390*/  @!P0 EXIT ;  /* 0x000000000000894d */ /* 0x000fec0003800000 */
[----:B------:R-:W-:Y:S01]  /*03a0*/  STG.E desc[UR4][R4.64], R13 ;  /* 0x0000000d04007986 */ /* 0x000fe2000c101904 */
[----:B------:R-:W-:Y:S05]  /*03b0*/  EXIT ;  /* 0x000000000000794d */ /* 0x000fea0003800000 */
.L_x_0:
[----:B------:R-:W-:-:S00]  /*03c0*/  BRA `(.L_x_0) ;  /* 0xfffffffc00fc7947 */ /* 0x000fc0000383ffff */
[----:B------:R-:W-:-:S00]  /*03d0*/  NOP ;  /* 0x0000000000007918 */ /* 0x000fc00000000000 */
        /* <DEDUP_REMOVED lines=10> */
.L_x_1:


//--------------------- .nv.global.init           --------------------------
	.section	.nv.global.init,"aw",@progbits
.nv.global.init:
	.type		_$_str,@object
	.size		_$_str,(_$_str_$_2 - _$_str)
_$_str:
        /*0000*/ 	.byte	0x5f, 0x5f, 0x43, 0x55, 0x44, 0x41, 0x5f, 0x46, 0x54, 0x5a, 0x00
	.type		_$_str_$_2,@object
	.size		_$_str_$_2,(.L_1 - _$_str_$_2)
_$_str_$_2:
        /*000b*/ 	.byte	0x5f, 0x5f, 0x43, 0x55, 0x44, 0x41, 0x5f, 0x50, 0x52, 0x45, 0x43, 0x5f, 0x53, 0x51, 0x52, 0x54
        /*001b*/ 	.byte	0x00
.L_1:


//--------------------- .nv.constant0.triton_poi_fused__native_batch_norm_legit_no_training_convolution_leaky_relu_0 --------------------------
	.section	.nv.constant0.triton_poi_fused__native_batch_norm_legit_no_training_convolution_leaky_relu_0,"a",@progbits
	.sectionflags	@""
	.align	4
.nv.constant0.triton_poi_fused__native_batch_norm_legit_no_training_convolution_leaky_relu_0:
	.zero		588
